	.headerflags	@"EF_CUDA_TEXMODE_UNIFIED EF_CUDA_64BIT_ADDRESS EF_CUDA_ACCELERATORS EF_CUDA_SM90 EF_CUDA_VIRTUAL_SM(EF_CUDA_SM90)"
	.elftype	@"ET_EXEC"


//--------------------- .nv.info                  --------------------------
	.section	.nv.info,"",@"SHT_CUDA_INFO"
	.align	4


	//----- nvinfo : EIATTR_REGCOUNT
	.align		4
        /*0000*/ 	.byte	0x04, 0x2f
        /*0002*/ 	.short	(.L_3 - .L_2)
	.align		4
.L_2:
        /*0004*/ 	.word	index@(triton_poi_fused__native_batch_norm_legit_no_training_add_relu_16)
        /*0008*/ 	.word	0x00000030


	//----- nvinfo : EIATTR_MIN_STACK_SIZE
	.align		4
.L_3:
        /*000c*/ 	.byte	0x04, 0x12
        /*000e*/ 	.short	(.L_5 - .L_4)
	.align		4
.L_4:
        /*0010*/ 	.word	index@(triton_poi_fused__native_batch_norm_legit_no_training_add_relu_16)
        /*0014*/ 	.word	0x00000000


	//----- nvinfo : EIATTR_FRAME_SIZE
	.align		4
.L_5:
        /*0018*/ 	.byte	0x04, 0x11
        /*001a*/ 	.short	(.L_7 - .L_6)
	.align		4
.L_6:
        /*001c*/ 	.word	index@(triton_poi_fused__native_batch_norm_legit_no_training_add_relu_16)
        /*0020*/ 	.word	0x00000000


	//----- nvinfo : EIATTR_MIN_STACK_SIZE
	.align		4
.L_7:
        /*0024*/ 	.byte	0x04, 0x12
        /*0026*/ 	.short	(.L_9 - .L_8)
	.align		4
.L_8:
        /*0028*/ 	.word	index@(triton_poi_fused__native_batch_norm_legit_no_training_add_relu_16)
        /*002c*/ 	.word	0x00000000
.L_9:


//--------------------- .nv.info.triton_poi_fused__native_batch_norm_legit_no_training_add_relu_16 --------------------------
	.section	.nv.info.triton_poi_fused__native_batch_norm_legit_no_training_add_relu_16,"",@"SHT_CUDA_INFO"
	.sectionflags	@""
	.align	4


	//----- nvinfo : EIATTR_CUDA_API_VERSION
	.align		4
        /*0000*/ 	.byte	0x04, 0x37
        /*0002*/ 	.short	(.L_11 - .L_10)
.L_10:
        /*0004*/ 	.word	0x0000007c


	//----- nvinfo : EIATTR_KPARAM_INFO
	.align		4
.L_11:
        /*0008*/ 	.byte	0x04, 0x17
        /*000a*/ 	.short	(.L_13 - .L_12)
.L_12:
        /*000c*/ 	.word	0x00000000
        /*0010*/ 	.short	0x0008
        /*0012*/ 	.short	0x003c
        /*0014*/ 	.byte	0x00, 0xf0, 0x11, 0x00


	//----- nvinfo : EIATTR_KPARAM_INFO
	.align		4
.L_13:
        /*0018*/ 	.byte	0x04, 0x17
        /*001a*/ 	.short	(.L_15 - .L_14)
.L_14:
        /*001c*/ 	.word	0x00000000
        /*0020*/ 	.short	0x0007
        /*0022*/ 	.short	0x0038
        /*0024*/ 	.byte	0x00, 0xf0, 0x11, 0x00


	//----- nvinfo : EIATTR_KPARAM_INFO
	.align		4
.L_15:
        /*0028*/ 	.byte	0x04, 0x17
        /*002a*/ 	.short	(.L_17 - .L_16)
.L_16:
        /*002c*/ 	.word	0x00000000
        /*0030*/ 	.short	0x0006
        /*0032*/ 	.short	0x0030
        /*0034*/ 	.byte	0x00, 0xf4, 0x21, 0x00


	//----- nvinfo : EIATTR_KPARAM_INFO
	.align		4
.L_17:
        /*0038*/ 	.byte	0x04, 0x17
        /*003a*/ 	.short	(.L_19 - .L_18)
.L_18:
        /*003c*/ 	.word	0x00000000
        /*0040*/ 	.short	0x0005
        /*0042*/ 	.short	0x0028
        /*0044*/ 	.byte	0x00, 0xf4, 0x21, 0x00


	//----- nvinfo : EIATTR_KPARAM_INFO
	.align		4
.L_19:
        /*0048*/ 	.byte	0x04, 0x17
        /*004a*/ 	.short	(.L_21 - .L_20)
.L_20:
        /*004c*/ 	.word	0x00000000
        /*0050*/ 	.short	0x0004
        /*0052*/ 	.short	0x0020
        /*0054*/ 	.byte	0x00, 0xf4, 0x21, 0x00


	//----- nvinfo : EIATTR_KPARAM_INFO
	.align		4
.L_21:
        /*0058*/ 	.byte	0x04, 0x17
        /*005a*/ 	.short	(.L_23 - .L_22)
.L_22:
        /*005c*/ 	.word	0x00000000
        /*0060*/ 	.short	0x0003
        /*0062*/ 	.short	0x0018
        /*0064*/ 	.byte	0x00, 0xf4, 0x21, 0x00


	//----- nvinfo : EIATTR_KPARAM_INFO
	.align		4
.L_23:
        /*0068*/ 	.byte	0x04, 0x17
        /*006a*/ 	.short	(.L_25 - .L_24)
.L_24:
        /*006c*/ 	.word	0x00000000
        /*0070*/ 	.short	0x0002
        /*0072*/ 	.short	0x0010
        /*0074*/ 	.byte	0x00, 0xf4, 0x21, 0x00


	//----- nvinfo : EIATTR_KPARAM_INFO
	.align		4
.L_25:
        /*0078*/ 	.byte	0x04, 0x17
        /*007a*/ 	.short	(.L_27 - .L_26)
.L_26:
        /*007c*/ 	.word	0x00000000
        /*0080*/ 	.short	0x0001
        /*0082*/ 	.short	0x0008
        /*0084*/ 	.byte	0x00, 0xf4, 0x21, 0x00


	//----- nvinfo : EIATTR_KPARAM_INFO
	.align		4
.L_27:
        /*0088*/ 	.byte	0x04, 0x17
        /*008a*/ 	.short	(.L_29 - .L_28)
.L_28:
        /*008c*/ 	.word	0x00000000
        /*0090*/ 	.short	0x0000
        /*0092*/ 	.short	0x0000
        /*0094*/ 	.byte	0x00, 0xf4, 0x21, 0x00


	//----- nvinfo : EIATTR_SPARSE_MMA_MASK
	.align		4
.L_29:
        /*0098*/ 	.byte	0x03, 0x50
        /*009a*/ 	.short	0x0000


	//----- nvinfo : EIATTR_MAXREG_COUNT
	.align		4
        /*009c*/ 	.byte	0x03, 0x1b
        /*009e*/ 	.short	0x00ff


	//----- nvinfo : EIATTR_EXIT_INSTR_OFFSETS
	.align		4
        /*00a0*/ 	.byte	0x04, 0x1c
        /*00a2*/ 	.short	(.L_31 - .L_30)


	//   ....[0]....
.L_30:
        /*00a4*/ 	.word	0x000015d0


	//   ....[1]....
        /*00a8*/ 	.word	0x00001620


	//----- nvinfo : EIATTR_REQNTID
	.align		4
.L_31:
        /*00ac*/ 	.byte	0x04, 0x10
        /*00ae*/ 	.short	(.L_33 - .L_32)
.L_32:
        /*00b0*/ 	.word	0x00000100
        /*00b4*/ 	.word	0x00000001
        /*00b8*/ 	.word	0x00000001


	//----- nvinfo : EIATTR_CBANK_PARAM_SIZE
	.align		4
.L_33:
        /*00bc*/ 	.byte	0x03, 0x19
        /*00be*/ 	.short	0x0040


	//----- nvinfo : EIATTR_PARAM_CBANK
	.align		4
        /*00c0*/ 	.byte	0x04, 0x0a
        /*00c2*/ 	.short	(.L_35 - .L_34)
	.align		4
.L_34:
        /*00c4*/ 	.word	index@(.nv.constant0.triton_poi_fused__native_batch_norm_legit_no_training_add_relu_16)
        /*00c8*/ 	.short	0x0210
        /*00ca*/ 	.short	0x0040


	//----- nvinfo : EIATTR_SW_WAR
	.align		4
.L_35:
        /*00cc*/ 	.byte	0x04, 0x36
        /*00ce*/ 	.short	(.L_37 - .L_36)
.L_36:
        /*00d0*/ 	.word	0x00000008
.L_37:


//--------------------- .nv.callgraph             --------------------------
	.section	.nv.callgraph,"",@"SHT_CUDA_CALLGRAPH"
	.align	4
	.sectionentsize	8
	.align		4
        /*0000*/ 	.word	0x00000000
	.align		4
        /*0004*/ 	.word	0xffffffff
	.align		4
        /*0008*/ 	.word	0x00000000
	.align		4
        /*000c*/ 	.word	0xfffffffe
	.align		4
        /*0010*/ 	.word	0x00000000
	.align		4
        /*0014*/ 	.word	0xfffffffd
	.align		4
        /*0018*/ 	.word	0x00000000
	.align		4
        /*001c*/ 	.word	0xfffffffc


//--------------------- .nv.constant4             --------------------------
	.section	.nv.constant4,"a",@progbits
	.align	8
	.align		8
.nv.constant4:
        /*0000*/ 	.dword	_$_str
	.align		8
        /*0008*/ 	.dword	_$_str_$_2


//--------------------- .text.triton_poi_fused__native_batch_norm_legit_no_training_add_relu_16 --------------------------
	.section	.text.triton_poi_fused__native_batch_norm_legit_no_training_add_relu_16,"ax",@progbits
	.sectionflags	@"SHF_BARRIERS=1"
	.align	128
        .global         triton_poi_fused__native_batch_norm_legit_no_training_add_relu_16
        .type           triton_poi_fused__native_batch_norm_legit_no_training_add_relu_16,@function
        .size           triton_poi_fused__native_batch_norm_legit_no_training_add_relu_16,(.L_x_1 - triton_poi_fused__native_batch_norm_legit_no_training_add_relu_16)
        .other          triton_poi_fused__native_batch_norm_legit_no_training_add_relu_16,@"STO_CUDA_ENTRY STV_DEFAULT"
triton_poi_fused__native_batch_norm_legit_no_training_add_relu_16:
.text.triton_poi_fused__native_batch_norm_legit_no_training_add_relu_16:
[----:B------:R-:W0:Y:S01]  /*0000*/  LDC R1, c[0x0][0x28] ;  /* 0x00000a00ff017b82 */ /* 0x000e220000000800 */
[----:B------:R-:W1:Y:S07]  /*0010*/  S2R R0, SR_TID.X ;  /* 0x0000000000007919 */ /* 0x000e6e0000002100 */
[----:B------:R-:W2:Y:S01]  /*0020*/  LDC.64 R26, c[0x0][0x210] ;  /* 0x00008400ff1a7b82 */ /* 0x000ea20000000a00 */
[----:B------:R-:W-:Y:S02]  /*0030*/  CS2R R8, SRZ ;  /* 0x0000000000087805 */ /* 0x000fe4000001ff00 */
[----:B------:R-:W-:Y:S01]  /*0040*/  CS2R R10, SRZ ;  /* 0x00000000000a7805 */ /* 0x000fe2000001ff00 */
[----:B------:R-:W3:Y:S01]  /*0050*/  S2R R2, SR_CTAID.Y ;  /* 0x0000000000027919 */ /* 0x000ee20000002600 */
[----:B------:R-:W-:Y:S01]  /*0060*/  ULDC.64 UR6, c[0x0][0x208] ;  /* 0x0000820000067ab9 */ /* 0x000fe20000000a00 */
[----:B------:R-:W-:Y:S01]  /*0070*/  CS2R R12, SRZ ;  /* 0x00000000000c7805 */ /* 0x000fe2000001ff00 */
[----:B------:R-:W4:Y:S01]  /*0080*/  S2R R4, SR_CTAID.X ;  /* 0x0000000000047919 */ /* 0x000f220000002500 */
[----:B-1----:R-:W-:Y:S01]  /*0090*/  IMAD.SHL.U32 R5, R0, 0x4, RZ ;  /* 0x0000000400057824 */ /* 0x002fe200078e00ff */
[----:B------:R-:W-:Y:S01]  /*00a0*/  SHF.R.U32.HI R3, RZ, 0x6, R0 ;  /* 0x00000006ff037819 */ /* 0x000fe20000011600 */
[----:B---3--:R-:W-:-:S03]  /*00b0*/  IMAD.SHL.U32 R2, R2, 0x10, RZ ;  /* 0x0000001002027824 */ /* 0x008fc600078e00ff */
[----:B------:R-:W-:Y:S02]  /*00c0*/  LOP3.LUT R7, R5, 0xfc, RZ, 0xc0, !PT ;  /* 0x000000fc05077812 */ /* 0x000fe400078ec0ff */
[----:B------:R-:W-:Y:S02]  /*00d0*/  SGXT.U32 R3, R3, 0x2 ;  /* 0x000000020303781a */ /* 0x000fe40000000000 */
[----:B----4-:R-:W-:Y:S02]  /*00e0*/  PRMT R6, R7, 0x6540, R4 ;  /* 0x0000654007067816 */ /* 0x010fe40000000004 */
[----:B------:R-:W-:Y:S02]  /*00f0*/  LOP3.LUT R30, R2, R3, RZ, 0xfc, !PT ;  /* 0x00000003021e7212 */ /* 0x000fe400078efcff */
[----:B------:R-:W-:Y:S02]  /*0100*/  ISETP.GE.AND P0, PT, R6, 0x200, PT ;  /* 0x000002000600780c */ /* 0x000fe40003f06270 */
[----:B------:R-:W-:-:S02]  /*0110*/  LOP3.LUT R25, R2, 0x4, R3, 0xfe, !PT ;  /* 0x0000000402197812 */ /* 0x000fc400078efe03 */
[C---:B------:R-:W-:Y:S01]  /*0120*/  ISETP.LT.AND P3, PT, R30.reuse, 0x100, !P0 ;  /* 0x000001001e00780c */ /* 0x040fe20004761270 */
[----:B------:R-:W-:Y:S01]  /*0130*/  IMAD R30, R30, 0x200, R6 ;  /* 0x000002001e1e7824 */ /* 0x000fe200078e0206 */
[----:B------:R-:W-:-:S03]  /*0140*/  ISETP.LT.AND P2, PT, R25, 0x100, !P0 ;  /* 0x000001001900780c */ /* 0x000fc60004741270 */
[----:B--2---:R-:W-:-:S08]  /*0150*/  IMAD.WIDE R18, R30, 0x4, R26 ;  /* 0x000000041e127825 */ /* 0x004fd000078e021a */
[----:B------:R1:W2:Y:S01]  /*0160*/  @P3 LDG.E.EL.128 R8, desc[UR6][R18.64] ;  /* 0x0000000612083981 */ /* 0x0002a2000c2e1d00 */
[----:B------:R-:W-:Y:S01]  /*0170*/  IMAD R25, R25, 0x200, R6 ;  /* 0x0000020019197824 */ /* 0x000fe200078e0206 */
[----:B------:R-:W-:Y:S02]  /*0180*/  CS2R R14, SRZ ;  /* 0x00000000000e7805 */ /* 0x000fe4000001ff00 */
[----:B------:R-:W-:Y:S01]  /*0190*/  LOP3.LUT R7, R2, 0x8, R3, 0xfe, !PT ;  /* 0x0000000802077812 */ /* 0x000fe200078efe03 */
[----:B------:R-:W-:-:S03]  /*01a0*/  IMAD.WIDE R20, R25, 0x4, R26 ;  /* 0x0000000419147825 */ /* 0x000fc600078e021a */
[C---:B------:R-:W-:Y:S02]  /*01b0*/  ISETP.LT.AND P1, PT, R7.reuse, 0x100, !P0 ;  /* 0x000001000700780c */ /* 0x040fe40004721270 */
[----:B------:R3:W4:Y:S01]  /*01c0*/  @P2 LDG.E.EL.128 R12, desc[UR6][R20.64] ;  /* 0x00000006140c2981 */ /* 0x000722000c2e1d00 */
[----:B------:R-:W-:Y:S02]  /*01d0*/  LEA R7, R7, R6, 0x9 ;  /* 0x0000000607077211 */ /* 0x000fe400078e48ff */
[----:B------:R-:W-:Y:S02]  /*01e0*/  CS2R R16, SRZ ;  /* 0x0000000000107805 */ /* 0x000fe4000001ff00 */
[----:B-1----:R-:W-:Y:S02]  /*01f0*/  CS2R R18, SRZ ;  /* 0x0000000000127805 */ /* 0x002fe4000001ff00 */
[----:B------:R-:W-:Y:S01]  /*0200*/  LOP3.LUT R3, R2, 0xc, R3, 0xfe, !PT ;  /* 0x0000000c02037812 */ /* 0x000fe200078efe03 */
[----:B------:R-:W-:-:S03]  /*0210*/  IMAD.WIDE R28, R7, 0x4, R26 ;  /* 0x00000004071c7825 */ /* 0x000fc600078e021a */
[C---:B------:R-:W-:Y:S02]  /*0220*/  ISETP.LT.AND P0, PT, R3.reuse, 0x100, !P0 ;  /* 0x000001000300780c */ /* 0x040fe40004701270 */
[----:B------:R1:W5:Y:S01]  /*0230*/  @P1 LDG.E.EL.128 R16, desc[UR6][R28.64] ;  /* 0x000000061c101981 */ /* 0x000362000c2e1d00 */
[----:B------:R-:W-:Y:S01]  /*0240*/  IMAD R6, R3, 0x200, R6 ;  /* 0x0000020003067824 */ /* 0x000fe200078e0206 */
[----:B---3--:R-:W-:Y:S02]  /*0250*/  CS2R R20, SRZ ;  /* 0x0000000000147805 */ /* 0x008fe4000001ff00 */
[----:B------:R-:W-:Y:S01]  /*0260*/  CS2R R22, SRZ ;  /* 0x0000000000167805 */ /* 0x000fe2000001ff00 */
[----:B------:R-:W-:-:S06]  /*0270*/  IMAD.WIDE R26, R6, 0x4, R26 ;  /* 0x00000004061a7825 */ /* 0x000fcc00078e021a */
[----:B------:R3:W3:Y:S01]  /*0280*/  @P0 LDG.E.EL.128 R20, desc[UR6][R26.64] ;  /* 0x000000061a140981 */ /* 0x0006e2000c2e1d00 */
[----:B------:R-:W1:Y:S01]  /*0290*/  S2UR UR5, SR_CgaCtaId ;  /* 0x00000000000579c3 */ /* 0x000e620000008800 */
[----:B------:R-:W-:Y:S01]  /*02a0*/  SHF.R.U32.HI R24, RZ, 0x8, R5 ;  /* 0x00000008ff187819 */ /* 0x000fe20000011605 */
[----:B------:R-:W-:Y:S01]  /*02b0*/  UMOV UR4, 0x400 ;  /* 0x0000040000047882 */ /* 0x000fe20000000000 */
[----:B------:R-:W-:Y:S02]  /*02c0*/  LOP3.LUT R32, R5, 0x3fc, RZ, 0xc0, !PT ;  /* 0x000003fc05207812 */ /* 0x000fe400078ec0ff */
[----:B------:R-:W-:-:S04]  /*02d0*/  SGXT.U32 R24, R24, 0x2 ;  /* 0x000000021818781a */ /* 0x000fc80000000000 */
[----:B------:R-:W-:Y:S01]  /*02e0*/  LOP3.LUT R3, R24, 0x3fc, R5, 0xf8, !PT ;  /* 0x000003fc18037812 */ /* 0x000fe200078ef805 */
[----:B01----:R-:W-:-:S06]  /*02f0*/  UPRMT UR4, UR5, 0x654, UR4 ;  /* 0x0000065405047896 */ /* 0x003fcc0008000004 */
[----:B------:R-:W-:Y:S02]  /*0300*/  LEA R29, R24, UR4, 0x2 ;  /* 0x00000004181d7c11 */ /* 0x000fe4000f8e10ff */
[----:B------:R-:W-:Y:S02]  /*0310*/  LEA R3, R3, UR4, 0x2 ;  /* 0x0000000403037c11 */ /* 0x000fe4000f8e10ff */
[----:B------:R-:W-:Y:S01]  /*0320*/  LOP3.LUT R24, R0, 0xff, RZ, 0xc0, !PT ;  /* 0x000000ff00187812 */ /* 0x000fe200078ec0ff */
[----:B------:R-:W-:-:S03]  /*0330*/  IMAD R32, R32, 0x4, R29 ;  /* 0x0000000420207824 */ /* 0x000fc600078e021d */
[----:B------:R-:W-:Y:S01]  /*0340*/  LEA R24, R24, UR4, 0x2 ;  /* 0x0000000418187c11 */ /* 0x000fe2000f8e10ff */
[----:B------:R-:W-:Y:S01]  /*0350*/  HFMA2.MMA R39, -RZ, RZ, 0, 0 ;  /* 0x00000000ff277435 */ /* 0x000fe200000001ff */
[----:B--2---:R-:W-:Y:S04]  /*0360*/  STS [R3], R8 ;  /* 0x0000000803007388 */ /* 0x004fe80000000800 */
[----:B------:R0:W-:Y:S04]  /*0370*/  STS [R32+0x4], R9 ;  /* 0x0000040920007388 */ /* 0x0001e80000000800 */
[----:B------:R-:W-:Y:S04]  /*0380*/  STS [R32+0x8], R10 ;  /* 0x0000080a20007388 */ /* 0x000fe80000000800 */
[----:B------:R1:W-:Y:S01]  /*0390*/  STS [R32+0xc], R11 ;  /* 0x00000c0b20007388 */ /* 0x0003e20000000800 */
[----:B0-----:R-:W0:Y:S08]  /*03a0*/  LDC.64 R8, c[0x0][0x220] ;  /* 0x00008800ff087b82 */ /* 0x001e300000000a00 */
[----:B------:R-:W-:Y:S08]  /*03b0*/  BAR.SYNC.DEFER_BLOCKING 0x0 ;  /* 0x0000000000007b1d */ /* 0x000ff00000010000 */
[----:B-1----:R-:W1:Y:S01]  /*03c0*/  LDC.64 R10, c[0x0][0x228] ;  /* 0x00008a00ff0a7b82 */ /* 0x002e620000000a00 */
[----:B------:R-:W-:Y:S04]  /*03d0*/  LDS R28, [R24] ;  /* 0x00000000181c7984 */ /* 0x000fe80000000800 */
[----:B------:R-:W-:Y:S04]  /*03e0*/  LDS R29, [R24+0x404] ;  /* 0x00040400181d7984 */ /* 0x000fe80000000800 */
[----:B---3--:R-:W-:Y:S04]  /*03f0*/  LDS R26, [R24+0x808] ;  /* 0x00080800181a7984 */ /* 0x008fe80000000800 */
[----:B------:R-:W-:Y:S01]  /*0400*/  LDS R27, [R24+0xc0c] ;  /* 0x000c0c00181b7984 */ /* 0x000fe20000000800 */
[----:B------:R-:W-:Y:S06]  /*0410*/  BAR.SYNC.DEFER_BLOCKING 0x0 ;  /* 0x0000000000007b1d */ /* 0x000fec0000010000 */
[----:B----4-:R2:W-:Y:S04]  /*0420*/  STS [R3], R12 ;  /* 0x0000000c03007388 */ /* 0x0105e80000000800 */
[----:B------:R3:W-:Y:S04]  /*0430*/  STS [R32+0x4], R13 ;  /* 0x0000040d20007388 */ /* 0x0007e80000000800 */
[----:B------:R-:W-:Y:S01]  /*0440*/  STS [R32+0x8], R14 ;  /* 0x0000080e20007388 */ /* 0x000fe20000000800 */
[----:B--2---:R-:W-:-:S03]  /*0450*/  PRMT R12, R0, 0x6540, R4 ;  /* 0x00006540000c7816 */ /* 0x004fc60000000004 */
[----:B------:R-:W-:Y:S01]  /*0460*/  STS [R32+0xc], R15 ;  /* 0x00000c0f20007388 */ /* 0x000fe20000000800 */
[----:B------:R-:W-:Y:S01]  /*0470*/  BAR.SYNC.DEFER_BLOCKING 0x0 ;  /* 0x0000000000007b1d */ /* 0x000fe20000010000 */
[C---:B------:R-:W-:Y:S01]  /*0480*/  ISETP.GE.AND P4, PT, R12.reuse, 0x200, PT ;  /* 0x000002000c00780c */ /* 0x040fe20003f86270 */
[----:B---3--:R-:W-:Y:S02]  /*0490*/  IMAD.MOV.U32 R13, RZ, RZ, RZ ;  /* 0x000000ffff0d7224 */ /* 0x008fe400078e00ff */
[----:B0-----:R-:W-:Y:S02]  /*04a0*/  IMAD.WIDE R8, R12, 0x4, R8 ;  /* 0x000000040c087825 */ /* 0x001fe400078e0208 */
[----:B------:R-:W-:Y:S04]  /*04b0*/  LDS R33, [R24] ;  /* 0x0000000018217984 */ /* 0x000fe80000000800 */
[----:B------:R-:W-:Y:S04]  /*04c0*/  LDS R34, [R24+0x404] ;  /* 0x0004040018227984 */ /* 0x000fe80000000800 */
[----:B------:R-:W-:Y:S04]  /*04d0*/  LDS R35, [R24+0x808] ;  /* 0x0008080018237984 */ /* 0x000fe80000000800 */
[----:B------:R-:W-:Y:S01]  /*04e0*/  LDS R36, [R24+0xc0c] ;  /* 0x000c0c0018247984 */ /* 0x000fe20000000800 */
[----:B------:R-:W-:Y:S06]  /*04f0*/  BAR.SYNC.DEFER_BLOCKING 0x0 ;  /* 0x0000000000007b1d */ /* 0x000fec0000010000 */
[----:B-----5:R-:W-:Y:S04]  /*0500*/  STS [R3], R16 ;  /* 0x0000001003007388 */ /* 0x020fe80000000800 */
[----:B------:R-:W-:Y:S04]  /*0510*/  STS [R32+0x4], R17 ;  /* 0x0000041120007388 */ /* 0x000fe80000000800 */
[----:B------:R-:W-:Y:S04]  /*0520*/  STS [R32+0x8], R18 ;  /* 0x0000081220007388 */ /* 0x000fe80000000800 */
[----:B------:R-:W-:Y:S01]  /*0530*/  STS [R32+0xc], R19 ;  /* 0x00000c1320007388 */ /* 0x000fe20000000800 */
[----:B------:R-:W-:Y:S06]  /*0540*/  BAR.SYNC.DEFER_BLOCKING 0x0 ;  /* 0x0000000000007b1d */ /* 0x000fec0000010000 */
[----:B------:R-:W-:Y:S04]  /*0550*/  LDS R38, [R24] ;  /* 0x0000000018267984 */ /* 0x000fe80000000800 */
[----:B------:R-:W-:Y:S04]  /*0560*/  LDS R37, [R24+0x404] ;  /* 0x0004040018257984 */ /* 0x000fe80000000800 */
[----:B------:R-:W-:Y:S04]  /*0570*/  LDS R16, [R24+0x808] ;  /* 0x0008080018107984 */ /* 0x000fe80000000800 */
[----:B------:R-:W0:Y:S01]  /*0580*/  LDS R17, [R24+0xc0c] ;  /* 0x000c0c0018117984 */ /* 0x000e220000000800 */
[----:B------:R-:W-:Y:S06]  /*0590*/  BAR.SYNC.DEFER_BLOCKING 0x0 ;  /* 0x0000000000007b1d */ /* 0x000fec0000010000 */
[----:B------:R-:W-:Y:S04]  /*05a0*/  STS [R3], R20 ;  /* 0x0000001403007388 */ /* 0x000fe80000000800 */
[----:B------:R2:W-:Y:S04]  /*05b0*/  STS [R32+0x4], R21 ;  /* 0x0000041520007388 */ /* 0x0005e80000000800 */
[----:B------:R-:W-:Y:S04]  /*05c0*/  STS [R32+0x8], R22 ;  /* 0x0000081620007388 */ /* 0x000fe80000000800 */
[----:B------:R3:W-:Y:S01]  /*05d0*/  STS [R32+0xc], R23 ;  /* 0x00000c1720007388 */ /* 0x0007e20000000800 */
[----:B------:R-:W-:Y:S01]  /*05e0*/  IMAD.MOV.U32 R31, RZ, RZ, RZ ;  /* 0x000000ffff1f7224 */ /* 0x000fe200078e00ff */
[----:B--2---:R-:W2:Y:S08]  /*05f0*/  LDC.64 R20, c[0x0][0x238] ;  /* 0x00008e00ff147b82 */ /* 0x004eb00000000a00 */
[----:B------:R-:W-:Y:S06]  /*0600*/  BAR.SYNC.DEFER_BLOCKING 0x0 ;  /* 0x0000000000007b1d */ /* 0x000fec0000010000 */
[----:B------:R4:W5:Y:S01]  /*0610*/  @!P4 LDG.E.EL R13, desc[UR6][R8.64] ;  /* 0x00000006080dc981 */ /* 0x000962000c2e1900 */
[----:B---3--:R-:W-:-:S02]  /*0620*/  IMAD.MOV.U32 R32, RZ, RZ, RZ ;  /* 0x000000ffff207224 */ /* 0x008fc400078e00ff */
[C---:B-1----:R-:W-:Y:S01]  /*0630*/  IMAD.WIDE R10, R12.reuse, 0x4, R10 ;  /* 0x000000040c0a7825 */ /* 0x042fe200078e020a */
[----:B------:R-:W1:Y:S04]  /*0640*/  LDS R19, [R24] ;  /* 0x0000000018137984 */ /* 0x000e680000000800 */
[----:B------:R-:W3:Y:S01]  /*0650*/  @!P4 LDG.E.EL R31, desc[UR6][R10.64] ;  /* 0x000000060a1fc981 */ /* 0x000ee2000c2e1900 */
[----:B----4-:R-:W4:Y:S03]  /*0660*/  LDC.64 R8, c[0x0][0x218] ;  /* 0x00008600ff087b82 */ /* 0x010f260000000a00 */
[----:B------:R-:W0:Y:S04]  /*0670*/  LDS R18, [R24+0x404] ;  /* 0x0004040018127984 */ /* 0x000e280000000800 */
[----:B------:R-:W0:Y:S04]  /*0680*/  LDS R40, [R24+0x808] ;  /* 0x0008080018287984 */ /* 0x000e280000000800 */
[----:B------:R-:W0:Y:S01]  /*0690*/  LDS R41, [R24+0xc0c] ;  /* 0x000c0c0018297984 */ /* 0x000e220000000800 */
[----:B----4-:R-:W-:-:S02]  /*06a0*/  IMAD.WIDE R14, R12, 0x4, R8 ;  /* 0x000000040c0e7825 */ /* 0x010fc400078e0208 */
[----:B------:R-:W4:Y:S03]  /*06b0*/  LDC.64 R8, c[0x0][0x230] ;  /* 0x00008c00ff087b82 */ /* 0x000f260000000a00 */
[----:B------:R0:W3:Y:S01]  /*06c0*/  @!P4 LDG.E.EL R39, desc[UR6][R14.64] ;  /* 0x000000060e27c981 */ /* 0x0000e2000c2e1900 */
[----:B----4-:R-:W-:-:S05]  /*06d0*/  IMAD.WIDE R8, R12, 0x4, R8 ;  /* 0x000000040c087825 */ /* 0x010fca00078e0208 */
[----:B------:R4:W3:Y:S01]  /*06e0*/  @!P4 LDG.E.EL R32, desc[UR6][R8.64] ;  /* 0x000000060820c981 */ /* 0x0008e2000c2e1900 */
[----:B0-----:R-:W-:Y:S01]  /*06f0*/  IMAD.MOV.U32 R15, RZ, RZ, 0x3e800000 ;  /* 0x3e800000ff0f7424 */ /* 0x001fe200078e00ff */
[----:B------:R-:W-:Y:S02]  /*0700*/  CS2R R10, SRZ ;  /* 0x00000000000a7805 */ /* 0x000fe4000001ff00 */
[----:B----4-:R-:W-:Y:S01]  /*0710*/  CS2R R8, SRZ ;  /* 0x0000000000087805 */ /* 0x010fe2000001ff00 */
[----:B--2---:R-:W-:-:S04]  /*0720*/  IMAD.WIDE R44, R7, 0x4, R20 ;  /* 0x00000004072c7825 */ /* 0x004fc800078e0214 */
[----:B-----5:R-:W-:-:S04]  /*0730*/  FADD R13, R13, 9.9999997473787516356e-06 ;  /* 0x3727c5ac0d0d7421 */ /* 0x020fc80000000000 */
[----:B------:R-:W0:Y:S02]  /*0740*/  MUFU.SQRT R42, R13 ;  /* 0x0000000d002a7308 */ /* 0x000e240000002000 */
[C---:B0-----:R-:W-:Y:S02]  /*0750*/  FSETP.GT.AND P4, PT, R42.reuse, 8.50705917302346158658e+37, PT ;  /* 0x7e8000002a00780b */ /* 0x041fe40003f84000 */
[----:B------:R-:W-:-:S11]  /*0760*/  FSETP.GEU.AND P5, PT, R42, 1.175494350822287508e-38, PT ;  /* 0x008000002a00780b */ /* 0x000fd60003fae000 */
[----:B------:R-:W-:-:S04]  /*0770*/  @P4 FMUL R42, R42, 0.25 ;  /* 0x3e8000002a2a4820 */ /* 0x000fc80000400000 */
[----:B------:R-:W-:-:S04]  /*0780*/  @!P5 FMUL R42, R42, 16777216 ;  /* 0x4b8000002a2ad820 */ /* 0x000fc80000400000 */
[----:B------:R-:W0:Y:S01]  /*0790*/  MUFU.RCP R22, R42 ;  /* 0x0000002a00167308 */ /* 0x000e220000001000 */
[----:B------:R-:W-:Y:S01]  /*07a0*/  FSEL R15, R15, 1, P4 ;  /* 0x3f8000000f0f7808 */ /* 0x000fe20002000000 */
[----:B------:R-:W-:-:S04]  /*07b0*/  IMAD.WIDE R12, R30, 0x4, R20 ;  /* 0x000000041e0c7825 */ /* 0x000fc800078e0214 */
[----:B------:R-:W-:Y:S01]  /*07c0*/  @!P5 FMUL R15, R15, 16777216 ;  /* 0x4b8000000f0fd820 */ /* 0x000fe20000400000 */
[----:B------:R2:W4:Y:S01]  /*07d0*/  @P3 LDG.E.EL.128 R8, desc[UR6][R12.64] ;  /* 0x000000060c083981 */ /* 0x000522000c2e1d00 */
[--C-:B---3--:R-:W-:Y:S01]  /*07e0*/  FADD R23, R17, -R39.reuse ;  /* 0x8000002711177221 */ /* 0x108fe20000000000 */
[----:B------:R-:W-:Y:S01]  /*07f0*/  FADD R30, R16, -R39 ;  /* 0x80000027101e7221 */ /* 0x000fe20000000000 */
[----:B------:R-:W-:-:S04]  /*0800*/  IMAD.WIDE R16, R25, 0x4, R20 ;  /* 0x0000000419107825 */ /* 0x000fc800078e0214 */
[----:B0-----:R-:W-:Y:S01]  /*0810*/  FMUL R22, R22, R15 ;  /* 0x0000000f16167220 */ /* 0x001fe20000400000 */
[----:B------:R-:W-:Y:S02]  /*0820*/  CS2R R14, SRZ ;  /* 0x00000000000e7805 */ /* 0x000fe4000001ff00 */
[----:B--2---:R-:W-:Y:S01]  /*0830*/  MOV R12, RZ ;  /* 0x000000ff000c7202 */ /* 0x004fe20000000f00 */
[----:B------:R-:W-:Y:S02]  /*0840*/  IMAD.MOV.U32 R13, RZ, RZ, RZ ;  /* 0x000000ffff0d7224 */ /* 0x000fe400078e00ff */
[--C-:B-1----:R-:W-:Y:S01]  /*0850*/  FADD R25, R19, -R39.reuse ;  /* 0x8000002713197221 */ /* 0x102fe20000000000 */
[--C-:B------:R-:W-:Y:S01]  /*0860*/  FADD R42, R18, -R39.reuse ;  /* 0x80000027122a7221 */ /* 0x100fe20000000000 */
[----:B------:R-:W-:Y:S02]  /*0870*/  CS2R R18, SRZ ;  /* 0x0000000000127805 */ /* 0x000fe4000001ff00 */
[----:B------:R0:W2:Y:S01]  /*0880*/  @P2 LDG.E.EL.128 R12, desc[UR6][R16.64] ;  /* 0x00000006100c2981 */ /* 0x0000a2000c2e1d00 */
[--C-:B------:R-:W-:Y:S01]  /*0890*/  FADD R37, R37, -R39.reuse ;  /* 0x8000002725257221 */ /* 0x100fe20000000000 */
[--C-:B------:R-:W-:Y:S01]  /*08a0*/  FADD R38, R38, -R39.reuse ;  /* 0x8000002726267221 */ /* 0x100fe20000000000 */
[--C-:B------:R-:W-:Y:S01]  /*08b0*/  FADD R36, R36, -R39.reuse ;  /* 0x8000002724247221 */ /* 0x100fe20000000000 */
[--C-:B------:R-:W-:Y:S01]  /*08c0*/  FADD R35, R35, -R39.reuse ;  /* 0x8000002723237221 */ /* 0x100fe20000000000 */
[--C-:B------:R-:W-:Y:S01]  /*08d0*/  FADD R34, R34, -R39.reuse ;  /* 0x8000002722227221 */ /* 0x100fe20000000000 */
[--C-:B------:R-:W-:Y:S01]  /*08e0*/  FADD R33, R33, -R39.reuse ;  /* 0x8000002721217221 */ /* 0x100fe20000000000 */
[--C-:B------:R-:W-:Y:S01]  /*08f0*/  FADD R27, R27, -R39.reuse ;  /* 0x800000271b1b7221 */ /* 0x100fe20000000000 */
[----:B0-----:R-:W-:Y:S01]  /*0900*/  CS2R R16, SRZ ;  /* 0x0000000000107805 */ /* 0x001fe2000001ff00 */
[--C-:B------:R-:W-:Y:S01]  /*0910*/  FADD R26, R26, -R39.reuse ;  /* 0x800000271a1a7221 */ /* 0x100fe20000000000 */
[--C-:B------:R-:W-:Y:S01]  /*0920*/  FADD R29, R29, -R39.reuse ;  /* 0x800000271d1d7221 */ /* 0x100fe20000000000 */
[--C-:B------:R-:W-:Y:S01]  /*0930*/  FADD R28, R28, -R39.reuse ;  /* 0x800000271c1c7221 */ /* 0x100fe20000000000 */
[--C-:B------:R-:W-:Y:S01]  /*0940*/  FADD R40, R40, -R39.reuse ;  /* 0x8000002728287221 */ /* 0x100fe20000000000 */
[----:B------:R-:W-:Y:S01]  /*0950*/  FADD R41, R41, -R39 ;  /* 0x8000002729297221 */ /* 0x000fe20000000000 */
[----:B------:R0:W3:Y:S01]  /*0960*/  @P1 LDG.E.EL.128 R16, desc[UR6][R44.64] ;  /* 0x000000062c101981 */ /* 0x0000e2000c2e1d00 */
[-C--:B------:R-:W-:Y:S01]  /*0970*/  FMUL R29, R29, R22.reuse ;  /* 0x000000161d1d7220 */ /* 0x080fe20000400000 */
        /* <DEDUP_REMOVED lines=14> */
[----:B------:R-:W-:Y:S01]  /*0a60*/  FMUL R41, R41, R22 ;  /* 0x0000001629297220 */ /* 0x000fe20000400000 */
[----:B0-----:R-:W-:Y:S01]  /*0a70*/  IMAD.WIDE R44, R6, 0x4, R20 ;  /* 0x00000004062c7825 */ /* 0x001fe200078e0214 */
[----:B------:R-:W-:-:S02]  /*0a80*/  CS2R R20, SRZ ;  /* 0x0000000000147805 */ /* 0x000fc4000001ff00 */
[----:B------:R-:W-:-:S06]  /*0a90*/  CS2R R22, SRZ ;  /* 0x0000000000167805 */ /* 0x000fcc000001ff00 */
[----:B------:R0:W5:Y:S01]  /*0aa0*/  @P0 LDG.E.EL.128 R20, desc[UR6][R44.64] ;  /* 0x000000062c140981 */ /* 0x000162000c2e1d00 */
[----:B------:R-:W-:Y:S01]  /*0ab0*/  BAR.SYNC.DEFER_BLOCKING 0x0 ;  /* 0x0000000000007b1d */ /* 0x000fe20000010000 */
[-CC-:B------:R-:W-:Y:S01]  /*0ac0*/  FFMA R39, R28, R31.reuse, R32.reuse ;  /* 0x0000001f1c277223 */ /* 0x180fe20000000020 */
[-CC-:B------:R-:W-:Y:S01]  /*0ad0*/  FFMA R29, R29, R31.reuse, R32.reuse ;  /* 0x0000001f1d1d7223 */ /* 0x180fe20000000020 */
[-CC-:B------:R-:W-:Y:S01]  /*0ae0*/  FFMA R43, R26, R31.reuse, R32.reuse ;  /* 0x0000001f1a2b7223 */ /* 0x180fe20000000020 */
[-CC-:B------:R-:W-:Y:S02]  /*0af0*/  FFMA R27, R27, R31.reuse, R32.reuse ;  /* 0x0000001f1b1b7223 */ /* 0x180fe40000000020 */
[----:B------:R-:W-:Y:S04]  /*0b00*/  STS [R24], R39 ;  /* 0x0000002718007388 */ /* 0x000fe80000000800 */
[----:B------:R-:W-:Y:S04]  /*0b10*/  STS [R24+0x404], R29 ;  /* 0x0004041d18007388 */ /* 0x000fe80000000800 */
[----:B------:R-:W-:Y:S04]  /*0b20*/  STS [R24+0x808], R43 ;  /* 0x0008082b18007388 */ /* 0x000fe80000000800 */
[----:B------:R-:W-:Y:S01]  /*0b30*/  STS [R24+0xc0c], R27 ;  /* 0x000c0c1b18007388 */ /* 0x000fe20000000800 */
[----:B------:R-:W-:Y:S01]  /*0b40*/  BAR.SYNC.DEFER_BLOCKING 0x0 ;  /* 0x0000000000007b1d */ /* 0x000fe20000010000 */
[-CC-:B------:R-:W-:Y:S01]  /*0b50*/  FFMA R33, R33, R31.reuse, R32.reuse ;  /* 0x0000001f21217223 */ /* 0x180fe20000000020 */
[-CC-:B------:R-:W-:Y:S01]  /*0b60*/  FFMA R34, R34, R31.reuse, R32.reuse ;  /* 0x0000001f22227223 */ /* 0x180fe20000000020 */
[-CC-:B------:R-:W-:Y:S01]  /*0b70*/  FFMA R35, R35, R31.reuse, R32.reuse ;  /* 0x0000001f23237223 */ /* 0x180fe20000000020 */
[-CC-:B------:R-:W-:Y:S01]  /*0b80*/  FFMA R36, R36, R31.reuse, R32.reuse ;  /* 0x0000001f24247223 */ /* 0x180fe20000000020 */
[-CC-:B------:R-:W-:Y:S01]  /*0b90*/  FFMA R38, R38, R31.reuse, R32.reuse ;  /* 0x0000001f26267223 */ /* 0x180fe20000000020 */
[-CC-:B------:R-:W-:Y:S01]  /*0ba0*/  FFMA R37, R37, R31.reuse, R32.reuse ;  /* 0x0000001f25257223 */ /* 0x180fe20000000020 */
[-CC-:B0-----:R-:W-:Y:S01]  /*0bb0*/  FFMA R45, R30, R31.reuse, R32.reuse ;  /* 0x0000001f1e2d7223 */ /* 0x181fe20000000020 */
[-CC-:B------:R-:W-:Y:S01]  /*0bc0*/  FFMA R7, R7, R31.reuse, R32.reuse ;  /* 0x0000001f07077223 */ /* 0x180fe20000000020 */
[-CC-:B------:R-:W-:Y:S01]  /*0bd0*/  FFMA R25, R25, R31.reuse, R32.reuse ;  /* 0x0000001f19197223 */ /* 0x180fe20000000020 */
[-CC-:B------:R-:W-:Y:S01]  /*0be0*/  FFMA R42, R42, R31.reuse, R32.reuse ;  /* 0x0000001f2a2a7223 */ /* 0x180fe20000000020 */
[-CC-:B------:R-:W-:Y:S01]  /*0bf0*/  FFMA R40, R40, R31.reuse, R32.reuse ;  /* 0x0000001f28287223 */ /* 0x180fe20000000020 */
[----:B------:R-:W-:Y:S01]  /*0c00*/  FFMA R41, R41, R31, R32 ;  /* 0x0000001f29297223 */ /* 0x000fe20000000020 */
[----:B------:R-:W-:Y:S04]  /*0c10*/  LDS R26, [R3+0xc] ;  /* 0x00000c00031a7984 */ /* 0x000fe80000000800 */
[----:B------:R-:W-:Y:S04]  /*0c20*/  LDS R30, [R3+0x8] ;  /* 0x00000800031e7984 */ /* 0x000fe80000000800 */
[----:B------:R-:W-:Y:S04]  /*0c30*/  LDS R28, [R3+0x4] ;  /* 0x00000400031c7984 */ /* 0x000fe80000000800 */
[----:B------:R-:W4:Y:S01]  /*0c40*/  LDS R31, [R3] ;  /* 0x00000000031f7984 */ /* 0x000f220000000800 */
[----:B------:R-:W-:Y:S06]  /*0c50*/  BAR.SYNC.DEFER_BLOCKING 0x0 ;  /* 0x0000000000007b1d */ /* 0x000fec0000010000 */
[----:B------:R-:W-:Y:S04]  /*0c60*/  STS [R24], R33 ;  /* 0x0000002118007388 */ /* 0x000fe80000000800 */
[----:B------:R-:W-:Y:S04]  /*0c70*/  STS [R24+0x404], R34 ;  /* 0x0004042218007388 */ /* 0x000fe80000000800 */
[----:B------:R-:W-:Y:S04]  /*0c80*/  STS [R24+0x808], R35 ;  /* 0x0008082318007388 */ /* 0x000fe80000000800 */
[----:B------:R-:W-:Y:S01]  /*0c90*/  STS [R24+0xc0c], R36 ;  /* 0x000c0c2418007388 */ /* 0x000fe20000000800 */
[----:B------:R-:W-:Y:S06]  /*0ca0*/  BAR.SYNC.DEFER_BLOCKING 0x0 ;  /* 0x0000000000007b1d */ /* 0x000fec0000010000 */
[----:B------:R-:W-:Y:S04]  /*0cb0*/  LDS R44, [R3+0xc] ;  /* 0x00000c00032c7984 */ /* 0x000fe80000000800 */
[----:B------:R-:W-:Y:S04]  /*0cc0*/  LDS R29, [R3+0x8] ;  /* 0x00000800031d7984 */ /* 0x000fe80000000800 */
[----:B------:R-:W-:Y:S04]  /*0cd0*/  LDS R32, [R3+0x4] ;  /* 0x0000040003207984 */ /* 0x000fe80000000800 */
[----:B------:R-:W2:Y:S01]  /*0ce0*/  LDS R27, [R3] ;  /* 0x00000000031b7984 */ /* 0x000ea20000000800 */
[----:B------:R-:W-:Y:S06]  /*0cf0*/  BAR.SYNC.DEFER_BLOCKING 0x0 ;  /* 0x0000000000007b1d */ /* 0x000fec0000010000 */
[----:B------:R-:W-:Y:S04]  /*0d00*/  STS [R24], R38 ;  /* 0x0000002618007388 */ /* 0x000fe80000000800 */
[----:B------:R0:W-:Y:S04]  /*0d10*/  STS [R24+0x404], R37 ;  /* 0x0004042518007388 */ /* 0x0001e80000000800 */
[----:B------:R-:W-:Y:S04]  /*0d20*/  STS [R24+0x808], R45 ;  /* 0x0008082d18007388 */ /* 0x000fe80000000800 */
[----:B------:R-:W-:Y:S01]  /*0d30*/  STS [R24+0xc0c], R7 ;  /* 0x000c0c0718007388 */ /* 0x000fe20000000800 */
[----:B------:R-:W-:Y:S06]  /*0d40*/  BAR.SYNC.DEFER_BLOCKING 0x0 ;  /* 0x0000000000007b1d */ /* 0x000fec0000010000 */
[----:B------:R-:W0:Y:S01]  /*0d50*/  S2R R6, SR_TID.X ;  /* 0x0000000000067919 */ /* 0x000e220000002100 */
[----:B------:R-:W-:Y:S04]  /*0d60*/  LDS R36, [R3+0xc] ;  /* 0x00000c0003247984 */ /* 0x000fe80000000800 */
[----:B------:R-:W-:Y:S04]  /*0d70*/  LDS R35, [R3+0x8] ;  /* 0x0000080003237984 */ /* 0x000fe80000000800 */
[----:B------:R-:W-:Y:S04]  /*0d80*/  LDS R34, [R3+0x4] ;  /* 0x0000040003227984 */ /* 0x000fe80000000800 */
[----:B------:R-:W3:Y:S01]  /*0d90*/  LDS R33, [R3] ;  /* 0x0000000003217984 */ /* 0x000ee20000000800 */
[----:B------:R-:W-:Y:S01]  /*0da0*/  BAR.SYNC.DEFER_BLOCKING 0x0 ;  /* 0x0000000000007b1d */ /* 0x000fe20000010000 */
[----:B0-----:R-:W-:Y:S01]  /*0db0*/  IMAD.SHL.U32 R37, R6, 0x40, RZ ;  /* 0x0000004006257824 */ /* 0x001fe200078e00ff */
[----:B------:R-:W-:-:S04]  /*0dc0*/  SHF.R.U32.HI R39, RZ, 0x6, R6 ;  /* 0x00000006ff277819 */ /* 0x000fc80000011606 */
[----:B------:R-:W-:Y:S04]  /*0dd0*/  STS [R24], R25 ;  /* 0x0000001918007388 */ /* 0x000fe80000000800 */
[----:B------:R0:W-:Y:S04]  /*0de0*/  STS [R24+0x404], R42 ;  /* 0x0004042a18007388 */ /* 0x0001e80000000800 */
[----:B------:R-:W-:Y:S04]  /*0df0*/  STS [R24+0x808], R40 ;  /* 0x0008082818007388 */ /* 0x000fe80000000800 */
[----:B------:R-:W-:Y:S01]  /*0e00*/  STS [R24+0xc0c], R41 ;  /* 0x000c0c2918007388 */ /* 0x000fe20000000800 */
[----:B------:R-:W-:Y:S01]  /*0e10*/  BAR.SYNC.DEFER_BLOCKING 0x0 ;  /* 0x0000000000007b1d */ /* 0x000fe20000010000 */
[----:B------:R-:W-:-:S02]  /*0e20*/  LOP3.LUT R38, R37, 0xfc0, RZ, 0xc0, !PT ;  /* 0x00000fc025267812 */ /* 0x000fc400078ec0ff */
[----:B------:R-:W-:-:S03]  /*0e30*/  SGXT.U32 R39, R39, 0x2 ;  /* 0x000000022727781a */ /* 0x000fc60000000000 */
[C---:B0-----:R-:W-:Y:S01]  /*0e40*/  VIADD R42, R38.reuse, UR4 ;  /* 0x00000004262a7c36 */ /* 0x041fe20008000000 */
[----:B------:R-:W-:Y:S01]  /*0e50*/  LOP3.LUT R39, R38, R39, RZ, 0xfc, !PT ;  /* 0x0000002726277212 */ /* 0x000fe200078efcff */
[----:B------:R-:W5:Y:S04]  /*0e60*/  LDS R25, [R3] ;  /* 0x0000000003197984 */ /* 0x000f680000000800 */
[----:B------:R-:W0:Y:S04]  /*0e70*/  LDS R37, [R3+0x8] ;  /* 0x0000080003257984 */ /* 0x000e280000000800 */
[----:B------:R-:W1:Y:S04]  /*0e80*/  LDS R7, [R3+0x4] ;  /* 0x0000040003077984 */ /* 0x000e680000000800 */
[----:B------:R-:W0:Y:S01]  /*0e90*/  LDS R38, [R3+0xc] ;  /* 0x00000c0003267984 */ /* 0x000e220000000800 */
[C---:B----4-:R-:W-:Y:S01]  /*0ea0*/  FSETP.GEU.AND P6, PT, R31.reuse, -R8, PT ;  /* 0x800000081f00720b */ /* 0x050fe20003fce000 */
[----:B------:R-:W-:-:S05]  /*0eb0*/  FADD R8, R31, R8 ;  /* 0x000000081f087221 */ /* 0x000fca0000000000 */
[----:B------:R-:W-:Y:S02]  /*0ec0*/  FSEL R8, R8, RZ, P6 ;  /* 0x000000ff08087208 */ /* 0x000fe40003000000 */
[C---:B--2---:R-:W-:Y:S01]  /*0ed0*/  FSETP.GEU.AND P6, PT, R27.reuse, -R12, PT ;  /* 0x8000000c1b00720b */ /* 0x044fe20003fce000 */
[----:B------:R-:W-:-:S05]  /*0ee0*/  FADD R12, R27, R12 ;  /* 0x0000000c1b0c7221 */ /* 0x000fca0000000000 */
[----:B------:R-:W-:Y:S02]  /*0ef0*/  FSEL R12, R12, RZ, P6 ;  /* 0x000000ff0c0c7208 */ /* 0x000fe40003000000 */
[C---:B---3--:R-:W-:Y:S01]  /*0f00*/  FSETP.GEU.AND P6, PT, R33.reuse, -R16, PT ;  /* 0x800000102100720b */ /* 0x048fe20003fce000 */
[----:B------:R-:W-:Y:S01]  /*0f10*/  FADD R16, R33, R16 ;  /* 0x0000001021107221 */ /* 0x000fe20000000000 */
[C---:B------:R-:W-:Y:S01]  /*0f20*/  FSETP.GEU.AND P5, PT, R26.reuse, -R11, PT ;  /* 0x8000000b1a00720b */ /* 0x040fe20003fae000 */
        /* <DEDUP_REMOVED lines=11> */
[----:B------:R-:W-:-:S02]  /*0fe0*/  FSEL R16, R16, RZ, P6 ;  /* 0x000000ff10107208 */ /* 0x000fc40003000000 */
[C---:B-----5:R-:W-:Y:S01]  /*0ff0*/  FSETP.GEU.AND P6, PT, R25.reuse, -R20, PT ;  /* 0x800000141900720b */ /* 0x060fe20003fce000 */
[----:B------:R-:W-:Y:S01]  /*1000*/  FADD R20, R25, R20 ;  /* 0x0000001419147221 */ /* 0x000fe20000000000 */
[----:B------:R-:W-:Y:S02]  /*1010*/  LOP3.LUT R2, R2, 0xc, R5, 0xf8, !PT ;  /* 0x0000000c02027812 */ /* 0x000fe400078ef805 */
[----:B------:R-:W-:Y:S02]  /*1020*/  FSEL R24, R9, RZ, P3 ;  /* 0x000000ff09187208 */ /* 0x000fe40001800000 */
[----:B------:R-:W-:Y:S02]  /*1030*/  FSEL R10, R10, RZ, P4 ;  /* 0x000000ff0a0a7208 */ /* 0x000fe40002000000 */
[----:B------:R-:W-:Y:S02]  /*1040*/  FSEL R26, R11, RZ, P5 ;  /* 0x000000ff0b1a7208 */ /* 0x000fe40002800000 */
[----:B------:R-:W-:-:S02]  /*1050*/  FSEL R28, R13, RZ, P0 ;  /* 0x000000ff0d1c7208 */ /* 0x000fc40000000000 */
[----:B------:R-:W-:Y:S02]  /*1060*/  FSEL R14, R14, RZ, P1 ;  /* 0x000000ff0e0e7208 */ /* 0x000fe40000800000 */
[----:B------:R-:W-:Y:S02]  /*1070*/  FSEL R30, R15, RZ, P2 ;  /* 0x000000ff0f1e7208 */ /* 0x000fe40001000000 */
[----:B------:R-:W-:Y:S01]  /*1080*/  LEA R5, R39, R42, 0x2 ;  /* 0x0000002a27057211 */ /* 0x000fe200078e10ff */
[----:B------:R-:W-:Y:S01]  /*1090*/  BAR.SYNC.DEFER_BLOCKING 0x0 ;  /* 0x0000000000007b1d */ /* 0x000fe20000010000 */
[C---:B------:R-:W-:Y:S01]  /*10a0*/  FSETP.GEU.AND P3, PT, R36.reuse, -R19, PT ;  /* 0x800000132400720b */ /* 0x040fe20003f6e000 */
[----:B------:R-:W-:Y:S01]  /*10b0*/  FADD R19, R36, R19 ;  /* 0x0000001324137221 */ /* 0x000fe20000000000 */
[C---:B------:R-:W-:Y:S01]  /*10c0*/  FSETP.GEU.AND P4, PT, R35.reuse, -R18, PT ;  /* 0x800000122300720b */ /* 0x040fe20003f8e000 */
[----:B------:R-:W-:Y:S01]  /*10d0*/  FADD R18, R35, R18 ;  /* 0x0000001223127221 */ /* 0x000fe20000000000 */
[C---:B------:R-:W-:Y:S01]  /*10e0*/  FSETP.GEU.AND P5, PT, R34.reuse, -R17, PT ;  /* 0x800000112200720b */ /* 0x040fe20003fae000 */
[----:B------:R-:W-:Y:S01]  /*10f0*/  FADD R17, R34, R17 ;  /* 0x0000001122117221 */ /* 0x000fe20000000000 */
[C---:B0-----:R-:W-:Y:S01]  /*1100*/  FSETP.GEU.AND P0, PT, R37.reuse, -R22, PT ;  /* 0x800000162500720b */ /* 0x041fe20003f0e000 */
[----:B------:R-:W-:Y:S01]  /*1110*/  FADD R22, R37, R22 ;  /* 0x0000001625167221 */ /* 0x000fe20000000000 */
[C---:B-1----:R-:W-:Y:S01]  /*1120*/  FSETP.GEU.AND P1, PT, R7.reuse, -R21, PT ;  /* 0x800000150700720b */ /* 0x042fe20003f2e000 */
[----:B------:R-:W-:Y:S01]  /*1130*/  FADD R7, R7, R21 ;  /* 0x0000001507077221 */ /* 0x000fe20000000000 */
[C---:B------:R-:W-:Y:S01]  /*1140*/  FSETP.GEU.AND P2, PT, R38.reuse, -R23, PT ;  /* 0x800000172600720b */ /* 0x040fe20003f4e000 */
[----:B------:R-:W-:Y:S01]  /*1150*/  FADD R23, R38, R23 ;  /* 0x0000001726177221 */ /* 0x000fe20000000000 */
[----:B------:R-:W-:-:S02]  /*1160*/  FSEL R20, R20, RZ, P6 ;  /* 0x000000ff14147208 */ /* 0x000fc40003000000 */
[----:B------:R-:W-:Y:S02]  /*1170*/  FSEL R32, R17, RZ, P5 ;  /* 0x000000ff11207208 */ /* 0x000fe40002800000 */
[----:B------:R-:W-:Y:S02]  /*1180*/  FSEL R18, R18, RZ, P4 ;  /* 0x000000ff12127208 */ /* 0x000fe40002000000 */
[----:B------:R-:W-:Y:S01]  /*1190*/  FSEL R22, R22, RZ, P0 ;  /* 0x000000ff16167208 */ /* 0x000fe20000000000 */
[----:B------:R-:W-:Y:S01]  /*11a0*/  IMAD.SHL.U32 R3, R6, 0x4, RZ ;  /* 0x0000000406037824 */ /* 0x000fe200078e00ff */
[----:B------:R0:W-:Y:S04]  /*11b0*/  STS [R5], R8 ;  /* 0x0000000805007388 */ /* 0x0001e80000000800 */
[----:B------:R1:W-:Y:S04]  /*11c0*/  STS [R5+0xa0], R10 ;  /* 0x0000a00a05007388 */ /* 0x0003e80000000800 */
[----:B------:R2:W-:Y:S01]  /*11d0*/  STS [R5+0x30], R20 ;  /* 0x0000301405007388 */ /* 0x0005e20000000800 */
[----:B0-----:R-:W-:-:S02]  /*11e0*/  FSEL R8, R19, RZ, P3 ;  /* 0x000000ff13087208 */ /* 0x001fc40001800000 */
[----:B-1----:R-:W-:Y:S02]  /*11f0*/  FSEL R10, R7, RZ, P1 ;  /* 0x000000ff070a7208 */ /* 0x002fe40000800000 */
[----:B--2---:R-:W-:Y:S01]  /*1200*/  FSEL R20, R23, RZ, P2 ;  /* 0x000000ff17147208 */ /* 0x004fe20001000000 */
[----:B------:R-:W-:Y:S01]  /*1210*/  STS [R5+0x50], R24 ;  /* 0x0000501805007388 */ /* 0x000fe20000000800 */
[----:B------:R-:W-:-:S03]  /*1220*/  LOP3.LUT R3, R3, 0x3fc, RZ, 0xc0, !PT ;  /* 0x000003fc03037812 */ /* 0x000fc600078ec0ff */
[----:B------:R-:W-:Y:S04]  /*1230*/  STS [R5+0xf0], R26 ;  /* 0x0000f01a05007388 */ /* 0x000fe80000000800 */
[----:B------:R0:W-:Y:S04]  /*1240*/  STS [R5+0x10], R12 ;  /* 0x0000100c05007388 */ /* 0x0001e80000000800 */
[----:B------:R-:W-:Y:S04]  /*1250*/  STS [R5+0x60], R28 ;  /* 0x0000601c05007388 */ /* 0x000fe80000000800 */
[----:B------:R-:W-:Y:S04]  /*1260*/  STS [R5+0xb0], R14 ;  /* 0x0000b00e05007388 */ /* 0x000fe80000000800 */
[----:B------:R-:W-:Y:S04]  /*1270*/  STS [R5+0x100], R30 ;  /* 0x0001001e05007388 */ /* 0x000fe80000000800 */
[----:B------:R-:W-:Y:S04]  /*1280*/  STS [R5+0x20], R16 ;  /* 0x0000201005007388 */ /* 0x000fe80000000800 */
[----:B------:R-:W-:Y:S04]  /*1290*/  STS [R5+0x70], R32 ;  /* 0x0000702005007388 */ /* 0x000fe80000000800 */
[----:B------:R-:W-:Y:S04]  /*12a0*/  STS [R5+0xc0], R18 ;  /* 0x0000c01205007388 */ /* 0x000fe80000000800 */
[----:B------:R1:W-:Y:S04]  /*12b0*/  STS [R5+0x110], R8 ;  /* 0x0001100805007388 */ /* 0x0003e80000000800 */
[----:B------:R-:W-:Y:S04]  /*12c0*/  STS [R5+0x80], R10 ;  /* 0x0000800a05007388 */ /* 0x000fe80000000800 */
[----:B------:R-:W-:Y:S04]  /*12d0*/  STS [R5+0xd0], R22 ;  /* 0x0000d01605007388 */ /* 0x000fe80000000800 */
[----:B------:R2:W-:Y:S01]  /*12e0*/  STS [R5+0x120], R20 ;  /* 0x0001201405007388 */ /* 0x0005e20000000800 */
[----:B------:R-:W-:-:S02]  /*12f0*/  LOP3.LUT R7, R3, 0x400, RZ, 0xfc, !PT ;  /* 0x0000040003077812 */ /* 0x000fc400078efcff */
[----:B------:R-:W-:Y:S02]  /*1300*/  LOP3.LUT R9, R3, 0x800, RZ, 0xfc, !PT ;  /* 0x0000080003097812 */ /* 0x000fe400078efcff */
[----:B------:R-:W-:Y:S02]  /*1310*/  LOP3.LUT R6, R6, 0xfc, RZ, 0xc0, !PT ;  /* 0x000000fc06067812 */ /* 0x000fe400078ec0ff */
[----:B------:R-:W-:Y:S02]  /*1320*/  LOP3.LUT R7, R7, 0x7f0, RZ, 0xc0, !PT ;  /* 0x000007f007077812 */ /* 0x000fe400078ec0ff */
[----:B------:R-:W-:Y:S02]  /*1330*/  LOP3.LUT R9, R9, 0xbf0, RZ, 0xc0, !PT ;  /* 0x00000bf009097812 */ /* 0x000fe400078ec0ff */
[----:B------:R-:W-:Y:S01]  /*1340*/  LEA R6, R6, UR4, 0x2 ;  /* 0x0000000406067c11 */ /* 0x000fe2000f8e10ff */
[----:B0-----:R-:W-:Y:S02]  /*1350*/  VIADD R12, R7, UR4 ;  /* 0x00000004070c7c36 */ /* 0x001fe40008000000 */
[----:B-1----:R-:W-:Y:S01]  /*1360*/  VIADD R8, R9, UR4 ;  /* 0x0000000409087c36 */ /* 0x002fe20008000000 */
[C---:B------:R-:W-:Y:S01]  /*1370*/  LEA R16, R3.reuse, R6, 0x2 ;  /* 0x0000000603107211 */ /* 0x040fe200078e10ff */
[----:B------:R-:W-:Y:S01]  /*1380*/  BAR.SYNC.DEFER_BLOCKING 0x0 ;  /* 0x0000000000007b1d */ /* 0x000fe20000010000 */
[----:B------:R-:W-:-:S02]  /*1390*/  IMAD R12, R3, 0x4, R12 ;  /* 0x00000004030c7824 */ /* 0x000fc400078e020c */
[----:B------:R-:W-:Y:S01]  /*13a0*/  IMAD R8, R3, 0x4, R8 ;  /* 0x0000000403087824 */ /* 0x000fe200078e0208 */
[----:B------:R-:W-:Y:S02]  /*13b0*/  SHF.R.S32.HI R7, RZ, 0x1f, R2 ;  /* 0x0000001fff077819 */ /* 0x000fe40000011402 */
[----:B------:R-:W-:Y:S02]  /*13c0*/  SHF.R.U32.HI R21, RZ, 0x2, R0 ;  /* 0x00000002ff157819 */ /* 0x000fe40000011600 */
[----:B------:R-:W-:Y:S02]  /*13d0*/  LEA.HI R23, R7, R2, RZ, 0x6 ;  /* 0x0000000207177211 */ /* 0x000fe400078f30ff */
[----:B------:R-:W0:Y:S01]  /*13e0*/  LDC.64 R6, c[0x0][0x240] ;  /* 0x00009000ff067b82 */ /* 0x000e220000000a00 */
[----:B------:R-:W1:Y:S04]  /*13f0*/  LDS.128 R16, [R16] ;  /* 0x0000000010107984 */ /* 0x000e680000000c00 */
[----:B------:R-:W3:Y:S04]  /*1400*/  LDS.128 R12, [R12+0x1000] ;  /* 0x001000000c0c7984 */ /* 0x000ee80000000c00 */
[----:B------:R-:W4:Y:S01]  /*1410*/  LDS.128 R8, [R8+0x2000] ;  /* 0x0020000008087984 */ /* 0x000f220000000c00 */
[----:B------:R-:W-:Y:S01]  /*1420*/  IMAD.SHL.U32 R0, R23, 0x200, RZ ;  /* 0x0000020017007824 */ /* 0x000fe200078e00ff */
[----:B------:R-:W-:-:S02]  /*1430*/  SGXT.U32 R21, R21, 0x6 ;  /* 0x000000061515781a */ /* 0x000fc40000000000 */
[----:B------:R-:W-:Y:S02]  /*1440*/  LOP3.LUT R25, R23, 0xffffffc0, RZ, 0xc0, !PT ;  /* 0xffffffc017197812 */ /* 0x000fe400078ec0ff */
[----:B--2---:R-:W-:Y:S02]  /*1450*/  LOP3.LUT R5, R0, 0xffff8000, RZ, 0xc0, !PT ;  /* 0xffff800000057812 */ /* 0x004fe400078ec0ff */
[----:B------:R-:W-:Y:S02]  /*1460*/  PRMT R21, R21, 0x6540, R4 ;  /* 0x0000654015157816 */ /* 0x000fe40000000004 */
[----:B------:R-:W-:Y:S02]  /*1470*/  LOP3.LUT R0, R3, 0xc00, RZ, 0xfc, !PT ;  /* 0x00000c0003007812 */ /* 0x000fe400078efcff */
[----:B------:R-:W-:Y:S02]  /*1480*/  ISETP.GE.AND P0, PT, R2, 0x100, PT ;  /* 0x000001000200780c */ /* 0x000fe40003f06270 */
[----:B------:R-:W-:-:S02]  /*1490*/  IADD3 R25, R5, R2, -R25 ;  /* 0x0000000205197210 */ /* 0x000fc40007ffe819 */
[C---:B------:R-:W-:Y:S02]  /*14a0*/  LOP3.LUT R4, R21.reuse, 0x40, RZ, 0xfc, !PT ;  /* 0x0000004015047812 */ /* 0x040fe400078efcff */
[C---:B------:R-:W-:Y:S02]  /*14b0*/  LOP3.LUT R2, R21.reuse, 0x80, RZ, 0xfc, !PT ;  /* 0x0000008015027812 */ /* 0x040fe400078efcff */
[----:B------:R-:W-:Y:S02]  /*14c0*/  LOP3.LUT R20, R0, 0xff0, RZ, 0xc0, !PT ;  /* 0x00000ff000147812 */ /* 0x000fe400078ec0ff */
[C---:B------:R-:W-:Y:S02]  /*14d0*/  LOP3.LUT R0, R21.reuse, 0xc0, RZ, 0xfc, !PT ;  /* 0x000000c015007812 */ /* 0x040fe400078efcff */
[----:B------:R-:W-:Y:S02]  /*14e0*/  ISETP.LT.AND P3, PT, R21, 0x200, !P0 ;  /* 0x000002001500780c */ /* 0x000fe40004761270 */
[----:B------:R-:W-:-:S02]  /*14f0*/  ISETP.LT.AND P2, PT, R4, 0x200, !P0 ;  /* 0x000002000400780c */ /* 0x000fc40004741270 */
[----:B------:R-:W-:Y:S02]  /*1500*/  ISETP.LT.AND P1, PT, R2, 0x200, !P0 ;  /* 0x000002000200780c */ /* 0x000fe40004721270 */
[----:B------:R-:W-:Y:S02]  /*1510*/  LEA R5, R21, R25, 0x6 ;  /* 0x0000001915057211 */ /* 0x000fe400078e30ff */
[----:B------:R-:W-:Y:S01]  /*1520*/  ISETP.LT.AND P0, PT, R0, 0x200, !P0 ;  /* 0x000002000000780c */ /* 0x000fe20004701270 */
[--C-:B------:R-:W-:Y:S02]  /*1530*/  IMAD R21, R4, 0x40, R25.reuse ;  /* 0x0000004004157824 */ /* 0x100fe400078e0219 */
[----:B------:R-:W-:Y:S02]  /*1540*/  IMAD R23, R2, 0x40, R25 ;  /* 0x0000004002177824 */ /* 0x000fe400078e0219 */
[----:B------:R-:W-:Y:S02]  /*1550*/  VIADD R2, R20, UR4 ;  /* 0x0000000414027c36 */ /* 0x000fe40008000000 */
[----:B0-----:R-:W-:-:S04]  /*1560*/  IMAD.WIDE R4, R5, 0x4, R6 ;  /* 0x0000000405047825 */ /* 0x001fc800078e0206 */
[--C-:B------:R-:W-:Y:S01]  /*1570*/  IMAD.WIDE R20, R21, 0x4, R6.reuse ;  /* 0x0000000415147825 */ /* 0x100fe200078e0206 */
[----:B-1----:R0:W-:Y:S03]  /*1580*/  @P3 STG.E.128 desc[UR6][R4.64], R16 ;  /* 0x0000001004003986 */ /* 0x0021e6000c101d06 */
[----:B------:R-:W-:Y:S01]  /*1590*/  IMAD.WIDE R22, R23, 0x4, R6 ;  /* 0x0000000417167825 */ /* 0x000fe200078e0206 */
[----:B---3--:R0:W-:Y:S01]  /*15a0*/  @P2 STG.E.128 desc[UR6][R20.64], R12 ;  /* 0x0000000c14002986 */ /* 0x0081e2000c101d06 */
[----:B------:R-:W-:-:S03]  /*15b0*/  LEA R2, R3, R2, 0x2 ;  /* 0x0000000203027211 */ /* 0x000fc600078e10ff */
[----:B----4-:R0:W-:Y:S02]  /*15c0*/  @P1 STG.E.128 desc[UR6][R22.64], R8 ;  /* 0x0000000816001986 */ /* 0x0101e4000c101d06 */
[----:B0-----:R-:W-:Y:S05]  /*15d0*/  @!P0 EXIT ;  /* 0x000000000000894d */ /* 0x001fea0003800000 */
[----:B0-----:R-:W0:Y:S01]  /*15e0*/  LDS.128 R8, [R2+0x3000] ;  /* 0x0030000002087984 */ /* 0x001e220000000c00 */
[----:B------:R-:W-:-:S04]  /*15f0*/  IMAD R25, R0, 0x40, R25 ;  /* 0x0000004000197824 */ /* 0x000fc800078e0219 */
[----:B------:R-:W-:-:S05]  /*1600*/  IMAD.WIDE R6, R25, 0x4, R6 ;  /* 0x0000000419067825 */ /* 0x000fca00078e0206 */
[----:B0-----:R-:W-:Y:S01]  /*1610*/  STG.E.128 desc[UR6][R6.64], R8 ;  /* 0x0000000806007986 */ /* 0x001fe2000c101d06 */
[----:B------:R-:W-:Y:S05]  /*1620*/  EXIT ;  /* 0x000000000000794d */ /* 0x000fea0003800000 */
.L_x_0:
[----:B------:R-:W-:-:S00]  /*1630*/  BRA `(.L_x_0) ;  /* 0xfffffffc00fc7947 */ /* 0x000fc0000383ffff */
[----:B------:R-:W-:-:S00]  /*1640*/  NOP ;  /* 0x0000000000007918 */ /* 0x000fc00000000000 */
        /* <DEDUP_REMOVED lines=11> */
.L_x_1:


//--------------------- .nv.global.init           --------------------------
	.section	.nv.global.init,"aw",@progbits
.nv.global.init:
	.type		_$_str,@object
	.size		_$_str,(_$_str_$_2 - _$_str)
_$_str:
        /*0000*/ 	.byte	0x5f, 0x5f, 0x43, 0x55, 0x44, 0x41, 0x5f, 0x46, 0x54, 0x5a, 0x00
	.type		_$_str_$_2,@object
	.size		_$_str_$_2,(.L_1 - _$_str_$_2)
_$_str_$_2:
        /*000b*/ 	.byte	0x5f, 0x5f, 0x43, 0x55, 0x44, 0x41, 0x5f, 0x50, 0x52, 0x45, 0x43, 0x5f, 0x53, 0x51, 0x52, 0x54
        /*001b*/ 	.byte	0x00
.L_1:


//--------------------- .nv.shared.triton_poi_fused__native_batch_norm_legit_no_training_add_relu_16 --------------------------
	.section	.nv.shared.triton_poi_fused__native_batch_norm_legit_no_training_add_relu_16,"aw",@nobits
	.sectionflags	@""
	.align	16
	.zero		1024


//--------------------- .nv.constant0.triton_poi_fused__native_batch_norm_legit_no_training_add_relu_16 --------------------------
	.section	.nv.constant0.triton_poi_fused__native_batch_norm_legit_no_training_add_relu_16,"a",@progbits
	.sectionflags	@""
	.align	4
.nv.constant0.triton_poi_fused__native_batch_norm_legit_no_training_add_relu_16:
	.zero		592
